	.headerflags	@"EF_CUDA_TEXMODE_UNIFIED EF_CUDA_64BIT_ADDRESS EF_CUDA_ACCELERATORS EF_CUDA_SM90 EF_CUDA_VIRTUAL_SM(EF_CUDA_SM90)"
	.elftype	@"ET_EXEC"


//--------------------- .nv.info                  --------------------------
	.section	.nv.info,"",@"SHT_CUDA_INFO"
	.align	4


	//----- nvinfo : EIATTR_REGCOUNT
	.align		4
        /*0000*/ 	.byte	0x04, 0x2f
        /*0002*/ 	.short	(.L_3 - .L_2)
	.align		4
.L_2:
        /*0004*/ 	.word	index@(triton_poi_fused__native_batch_norm_legit_no_training_convolution_relu_23)
        /*0008*/ 	.word	0x00000017


	//----- nvinfo : EIATTR_MIN_STACK_SIZE
	.align		4
.L_3:
        /*000c*/ 	.byte	0x04, 0x12
        /*000e*/ 	.short	(.L_5 - .L_4)
	.align		4
.L_4:
        /*0010*/ 	.word	index@(triton_poi_fused__native_batch_norm_legit_no_training_convolution_relu_23)
        /*0014*/ 	.word	0x00000000


	//----- nvinfo : EIATTR_FRAME_SIZE
	.align		4
.L_5:
        /*0018*/ 	.byte	0x04, 0x11
        /*001a*/ 	.short	(.L_7 - .L_6)
	.align		4
.L_6:
        /*001c*/ 	.word	index@(triton_poi_fused__native_batch_norm_legit_no_training_convolution_relu_23)
        /*0020*/ 	.word	0x00000000


	//----- nvinfo : EIATTR_MIN_STACK_SIZE
	.align		4
.L_7:
        /*0024*/ 	.byte	0x04, 0x12
        /*0026*/ 	.short	(.L_9 - .L_8)
	.align		4
.L_8:
        /*0028*/ 	.word	index@(triton_poi_fused__native_batch_norm_legit_no_training_convolution_relu_23)
        /*002c*/ 	.word	0x00000000
.L_9:


//--------------------- .nv.info.triton_poi_fused__native_batch_norm_legit_no_training_convolution_relu_23 --------------------------
	.section	.nv.info.triton_poi_fused__native_batch_norm_legit_no_training_convolution_relu_23,"",@"SHT_CUDA_INFO"
	.sectionflags	@""
	.align	4


	//----- nvinfo : EIATTR_CUDA_API_VERSION
	.align		4
        /*0000*/ 	.byte	0x04, 0x37
        /*0002*/ 	.short	(.L_11 - .L_10)
.L_10:
        /*0004*/ 	.word	0x0000007c


	//----- nvinfo : EIATTR_KPARAM_INFO
	.align		4
.L_11:
        /*0008*/ 	.byte	0x04, 0x17
        /*000a*/ 	.short	(.L_13 - .L_12)
.L_12:
        /*000c*/ 	.word	0x00000000
        /*0010*/ 	.short	0x0007
        /*0012*/ 	.short	0x0038
        /*0014*/ 	.byte	0x00, 0xf0, 0x11, 0x00


	//----- nvinfo : EIATTR_KPARAM_INFO
	.align		4
.L_13:
        /*0018*/ 	.byte	0x04, 0x17
        /*001a*/ 	.short	(.L_15 - .L_14)
.L_14:
        /*001c*/ 	.word	0x00000000
        /*0020*/ 	.short	0x0006
        /*0022*/ 	.short	0x0030
        /*0024*/ 	.byte	0x00, 0xf4, 0x21, 0x00


	//----- nvinfo : EIATTR_KPARAM_INFO
	.align		4
.L_15:
        /*0028*/ 	.byte	0x04, 0x17
        /*002a*/ 	.short	(.L_17 - .L_16)
.L_16:
        /*002c*/ 	.word	0x00000000
        /*0030*/ 	.short	0x0005
        /*0032*/ 	.short	0x0028
        /*0034*/ 	.byte	0x00, 0xf4, 0x21, 0x00


	//----- nvinfo : EIATTR_KPARAM_INFO
	.align		4
.L_17:
        /*0038*/ 	.byte	0x04, 0x17
        /*003a*/ 	.short	(.L_19 - .L_18)
.L_18:
        /*003c*/ 	.word	0x00000000
        /*0040*/ 	.short	0x0004
        /*0042*/ 	.short	0x0020
        /*0044*/ 	.byte	0x00, 0xf4, 0x21, 0x00


	//----- nvinfo : EIATTR_KPARAM_INFO
	.align		4
.L_19:
        /*0048*/ 	.byte	0x04, 0x17
        /*004a*/ 	.short	(.L_21 - .L_20)
.L_20:
        /*004c*/ 	.word	0x00000000
        /*0050*/ 	.short	0x0003
        /*0052*/ 	.short	0x0018
        /*0054*/ 	.byte	0x00, 0xf4, 0x21, 0x00


	//----- nvinfo : EIATTR_KPARAM_INFO
	.align		4
.L_21:
        /*0058*/ 	.byte	0x04, 0x17
        /*005a*/ 	.short	(.L_23 - .L_22)
.L_22:
        /*005c*/ 	.word	0x00000000
        /*0060*/ 	.short	0x0002
        /*0062*/ 	.short	0x0010
        /*0064*/ 	.byte	0x00, 0xf4, 0x21, 0x00


	//----- nvinfo : EIATTR_KPARAM_INFO
	.align		4
.L_23:
        /*0068*/ 	.byte	0x04, 0x17
        /*006a*/ 	.short	(.L_25 - .L_24)
.L_24:
        /*006c*/ 	.word	0x00000000
        /*0070*/ 	.short	0x0001
        /*0072*/ 	.short	0x0008
        /*0074*/ 	.byte	0x00, 0xf4, 0x21, 0x00


	//----- nvinfo : EIATTR_KPARAM_INFO
	.align		4
.L_25:
        /*0078*/ 	.byte	0x04, 0x17
        /*007a*/ 	.short	(.L_27 - .L_26)
.L_26:
        /*007c*/ 	.word	0x00000000
        /*0080*/ 	.short	0x0000
        /*0082*/ 	.short	0x0000
        /*0084*/ 	.byte	0x00, 0xf4, 0x21, 0x00


	//----- nvinfo : EIATTR_SPARSE_MMA_MASK
	.align		4
.L_27:
        /*0088*/ 	.byte	0x03, 0x50
        /*008a*/ 	.short	0x0000


	//----- nvinfo : EIATTR_MAXREG_COUNT
	.align		4
        /*008c*/ 	.byte	0x03, 0x1b
        /*008e*/ 	.short	0x00ff


	//----- nvinfo : EIATTR_EXIT_INSTR_OFFSETS
	.align		4
        /*0090*/ 	.byte	0x04, 0x1c
        /*0092*/ 	.short	(.L_29 - .L_28)


	//   ....[0]....
.L_28:
        /*0094*/ 	.word	0x00000340


	//   ....[1]....
        /*0098*/ 	.word	0x00000360


	//----- nvinfo : EIATTR_REQNTID
	.align		4
.L_29:
        /*009c*/ 	.byte	0x04, 0x10
        /*009e*/ 	.short	(.L_31 - .L_30)
.L_30:
        /*00a0*/ 	.word	0x00000080
        /*00a4*/ 	.word	0x00000001
        /*00a8*/ 	.word	0x00000001


	//----- nvinfo : EIATTR_CBANK_PARAM_SIZE
	.align		4
.L_31:
        /*00ac*/ 	.byte	0x03, 0x19
        /*00ae*/ 	.short	0x003c


	//----- nvinfo : EIATTR_PARAM_CBANK
	.align		4
        /*00b0*/ 	.byte	0x04, 0x0a
        /*00b2*/ 	.short	(.L_33 - .L_32)
	.align		4
.L_32:
        /*00b4*/ 	.word	index@(.nv.constant0.triton_poi_fused__native_batch_norm_legit_no_training_convolution_relu_23)
        /*00b8*/ 	.short	0x0210
        /*00ba*/ 	.short	0x003c


	//----- nvinfo : EIATTR_SW_WAR
	.align		4
.L_33:
        /*00bc*/ 	.byte	0x04, 0x36
        /*00be*/ 	.short	(.L_35 - .L_34)
.L_34:
        /*00c0*/ 	.word	0x00000008
.L_35:


//--------------------- .nv.callgraph             --------------------------
	.section	.nv.callgraph,"",@"SHT_CUDA_CALLGRAPH"
	.align	4
	.sectionentsize	8
	.align		4
        /*0000*/ 	.word	0x00000000
	.align		4
        /*0004*/ 	.word	0xffffffff
	.align		4
        /*0008*/ 	.word	0x00000000
	.align		4
        /*000c*/ 	.word	0xfffffffe
	.align		4
        /*0010*/ 	.word	0x00000000
	.align		4
        /*0014*/ 	.word	0xfffffffd
	.align		4
        /*0018*/ 	.word	0x00000000
	.align		4
        /*001c*/ 	.word	0xfffffffc


//--------------------- .nv.constant4             --------------------------
	.section	.nv.constant4,"a",@progbits
	.align	8
	.align		8
.nv.constant4:
        /*0000*/ 	.dword	_$_str
	.align		8
        /*0008*/ 	.dword	_$_str_$_2


//--------------------- .text.triton_poi_fused__native_batch_norm_legit_no_training_convolution_relu_23 --------------------------
	.section	.text.triton_poi_fused__native_batch_norm_legit_no_training_convolution_relu_23,"ax",@progbits
	.align	128
        .global         triton_poi_fused__native_batch_norm_legit_no_training_convolution_relu_23
        .type           triton_poi_fused__native_batch_norm_legit_no_training_convolution_relu_23,@function
        .size           triton_poi_fused__native_batch_norm_legit_no_training_convolution_relu_23,(.L_x_1 - triton_poi_fused__native_batch_norm_legit_no_training_convolution_relu_23)
        .other          triton_poi_fused__native_batch_norm_legit_no_training_convolution_relu_23,@"STO_CUDA_ENTRY STV_DEFAULT"
triton_poi_fused__native_batch_norm_legit_no_training_convolution_relu_23:
.text.triton_poi_fused__native_batch_norm_legit_no_training_convolution_relu_23:
[----:B------:R-:W0:Y:S01]  /*0000*/  LDC R1, c[0x0][0x28] ;  /* 0x00000a00ff017b82 */ /* 0x000e220000000800 */
[----:B------:R-:W1:Y:S07]  /*0010*/  S2R R0, SR_TID.X ;  /* 0x0000000000007919 */ /* 0x000e6e0000002100 */
[----:B------:R-:W2:Y:S01]  /*0020*/  LDC.64 R12, c[0x0][0x228] ;  /* 0x00008a00ff0c7b82 */ /* 0x000ea20000000a00 */
[----:B------:R-:W-:Y:S01]  /*0030*/  CS2R R4, SRZ ;  /* 0x0000000000047805 */ /* 0x000fe2000001ff00 */
[----:B------:R-:W-:Y:S01]  /*0040*/  ULDC.64 UR4, c[0x0][0x208] ;  /* 0x0000820000047ab9 */ /* 0x000fe20000000a00 */
[----:B------:R-:W3:Y:S05]  /*0050*/  S2R R3, SR_CTAID.X ;  /* 0x0000000000037919 */ /* 0x000eea0000002500 */
[----:B------:R-:W4:Y:S08]  /*0060*/  LDC.64 R10, c[0x0][0x218] ;  /* 0x00008600ff0a7b82 */ /* 0x000f300000000a00 */
[----:B------:R-:W5:Y:S08]  /*0070*/  LDC.64 R14, c[0x0][0x220] ;  /* 0x00008800ff0e7b82 */ /* 0x000f700000000a00 */
[----:B------:R-:W5:Y:S01]  /*0080*/  LDC.64 R16, c[0x0][0x230] ;  /* 0x00008c00ff107b82 */ /* 0x000f620000000a00 */
[----:B-1----:R-:W-:-:S07]  /*0090*/  LOP3.LUT R0, R0, 0x7f, RZ, 0xc0, !PT ;  /* 0x0000007f00007812 */ /* 0x002fce00078ec0ff */
[----:B------:R-:W1:Y:S01]  /*00a0*/  LDC.64 R6, c[0x0][0x238] ;  /* 0x00008e00ff067b82 */ /* 0x000e620000000a00 */
[----:B---3--:R-:W-:-:S04]  /*00b0*/  LEA R0, R3, R0, 0x7 ;  /* 0x0000000003007211 */ /* 0x008fc800078e38ff */
[C---:B------:R-:W-:Y:S01]  /*00c0*/  ISETP.GE.AND P0, PT, R0.reuse, 0x960, PT ;  /* 0x000009600000780c */ /* 0x040fe20003f06270 */
[----:B------:R-:W-:-:S05]  /*00d0*/  IMAD.HI R2, R0, 0x2aaaaaab, RZ ;  /* 0x2aaaaaab00027827 */ /* 0x000fca00078e02ff */
[----:B------:R-:W-:-:S04]  /*00e0*/  SHF.R.U32.HI R3, RZ, 0x1f, R2 ;  /* 0x0000001fff037819 */ /* 0x000fc80000011602 */
[----:B------:R-:W-:-:S05]  /*00f0*/  LEA.HI R3, R2, R3, RZ, 0x1e ;  /* 0x0000000302037211 */ /* 0x000fca00078ff0ff */
[----:B------:R-:W-:Y:S02]  /*0100*/  IMAD R19, R3, -0x18, R0 ;  /* 0xffffffe803137824 */ /* 0x000fe400078e0200 */
[----:B------:R-:W3:Y:S02]  /*0110*/  LDC.64 R2, c[0x0][0x210] ;  /* 0x00008400ff027b82 */ /* 0x000ee40000000a00 */
[----:B--2---:R-:W-:-:S05]  /*0120*/  IMAD.WIDE R12, R19, 0x4, R12 ;  /* 0x00000004130c7825 */ /* 0x004fca00078e020c */
[----:B------:R5:W2:Y:S01]  /*0130*/  @!P0 LDG.E.EL R4, desc[UR4][R12.64] ;  /* 0x000000040c048981 */ /* 0x000aa2000c2e1900 */
[----:B------:R-:W-:Y:S01]  /*0140*/  CS2R R8, SRZ ;  /* 0x0000000000087805 */ /* 0x000fe2000001ff00 */
[----:B----4-:R-:W-:-:S05]  /*0150*/  IMAD.WIDE R10, R19, 0x4, R10 ;  /* 0x00000004130a7825 */ /* 0x010fca00078e020a */
[----:B------:R4:W2:Y:S01]  /*0160*/  @!P0 LDG.E.EL R8, desc[UR4][R10.64] ;  /* 0x000000040a088981 */ /* 0x0008a2000c2e1900 */
[----:B-----5:R-:W-:-:S04]  /*0170*/  IMAD.WIDE R12, R19, 0x4, R14 ;  /* 0x00000004130c7825 */ /* 0x020fc800078e020e */
[----:B---3--:R-:W-:Y:S01]  /*0180*/  IMAD.WIDE R2, R0, 0x4, R2 ;  /* 0x0000000400027825 */ /* 0x008fe200078e0202 */
[----:B------:R-:W3:Y:S04]  /*0190*/  @!P0 LDG.E.EL R9, desc[UR4][R12.64] ;  /* 0x000000040c098981 */ /* 0x000ee8000c2e1900 */
[----:B------:R-:W5:Y:S01]  /*01a0*/  @!P0 LDG.E R5, desc[UR4][R2.64] ;  /* 0x0000000402058981 */ /* 0x000f62000c1e1900 */
[----:B0-----:R-:W-:-:S04]  /*01b0*/  IMAD.WIDE R14, R19, 0x4, R16 ;  /* 0x00000004130e7825 */ /* 0x001fc800078e0210 */
[----:B-1----:R-:W-:Y:S01]  /*01c0*/  IMAD.WIDE R16, R19, 0x4, R6 ;  /* 0x0000000413107825 */ /* 0x002fe200078e0206 */
[----:B------:R-:W-:Y:S01]  /*01d0*/  CS2R R18, SRZ ;  /* 0x0000000000127805 */ /* 0x000fe2000001ff00 */
[----:B----4-:R-:W-:Y:S01]  /*01e0*/  HFMA2.MMA R11, -RZ, RZ, 1.625, 0 ;  /* 0x3e800000ff0b7435 */ /* 0x010fe200000001ff */
[----:B------:R-:W0:Y:S04]  /*01f0*/  LDC.64 R6, c[0x0][0x240] ;  /* 0x00009000ff067b82 */ /* 0x000e280000000a00 */
[----:B------:R-:W4:Y:S04]  /*0200*/  @!P0 LDG.E.EL R18, desc[UR4][R14.64] ;  /* 0x000000040e128981 */ /* 0x000f28000c2e1900 */
[----:B------:R-:W4:Y:S01]  /*0210*/  @!P0 LDG.E.EL R19, desc[UR4][R16.64] ;  /* 0x0000000410138981 */ /* 0x000f22000c2e1900 */
[----:B0-----:R-:W-:-:S04]  /*0220*/  IMAD.WIDE R6, R0, 0x4, R6 ;  /* 0x0000000400067825 */ /* 0x001fc800078e0206 */
[----:B--2---:R-:W-:-:S04]  /*0230*/  FADD R4, R4, 9.9999997473787516356e-06 ;  /* 0x3727c5ac04047421 */ /* 0x004fc80000000000 */
[----:B------:R-:W0:Y:S02]  /*0240*/  MUFU.SQRT R20, R4 ;  /* 0x0000000400147308 */ /* 0x000e240000002000 */
[C---:B0-----:R-:W-:Y:S02]  /*0250*/  FSETP.GT.AND P1, PT, R20.reuse, 8.50705917302346158658e+37, PT ;  /* 0x7e8000001400780b */ /* 0x041fe40003f24000 */
[----:B------:R-:W-:-:S11]  /*0260*/  FSETP.GEU.AND P2, PT, R20, 1.175494350822287508e-38, PT ;  /* 0x008000001400780b */ /* 0x000fd60003f4e000 */
[----:B------:R-:W-:-:S04]  /*0270*/  @P1 FMUL R20, R20, 0.25 ;  /* 0x3e80000014141820 */ /* 0x000fc80000400000 */
[----:B------:R-:W-:-:S06]  /*0280*/  @!P2 FMUL R20, R20, 16777216 ;  /* 0x4b8000001414a820 */ /* 0x000fcc0000400000 */
[----:B------:R-:W0:Y:S01]  /*0290*/  MUFU.RCP R20, R20 ;  /* 0x0000001400147308 */ /* 0x000e220000001000 */
[----:B------:R-:W-:Y:S01]  /*02a0*/  FSEL R11, R11, 1, P1 ;  /* 0x3f8000000b0b7808 */ /* 0x000fe20000800000 */
[----:B-----5:R-:W-:-:S04]  /*02b0*/  FADD R5, R8, R5 ;  /* 0x0000000508057221 */ /* 0x020fc80000000000 */
[----:B------:R-:W-:Y:S01]  /*02c0*/  @!P2 FMUL R11, R11, 16777216 ;  /* 0x4b8000000b0ba820 */ /* 0x000fe20000400000 */
[----:B---3--:R-:W-:-:S03]  /*02d0*/  FADD R9, R5, -R9 ;  /* 0x8000000905097221 */ /* 0x008fc60000000000 */
[----:B0-----:R-:W-:-:S04]  /*02e0*/  FMUL R4, R20, R11 ;  /* 0x0000000b14047220 */ /* 0x001fc80000400000 */
[----:B------:R-:W-:-:S04]  /*02f0*/  FMUL R4, R9, R4 ;  /* 0x0000000409047220 */ /* 0x000fc80000400000 */
[----:B----4-:R-:W-:Y:S01]  /*0300*/  FFMA R4, R4, R18, R19 ;  /* 0x0000001204047223 */ /* 0x010fe20000000013 */
[----:B------:R0:W-:Y:S04]  /*0310*/  @!P0 STG.E desc[UR4][R2.64], R5 ;  /* 0x0000000502008986 */ /* 0x0001e8000c101904 */
[----:B------:R-:W-:-:S04]  /*0320*/  FSETP.GEU.AND P1, PT, R4, RZ, PT ;  /* 0x000000ff0400720b */ /* 0x000fc80003f2e000 */
[----:B------:R-:W-:Y:S01]  /*0330*/  FSEL R9, R4, RZ, P1 ;  /* 0x000000ff04097208 */ /* 0x000fe20000800000 */
[----:B0-----:R-:W-:Y:S08]  /*0340*/  @P0 EXIT ;  /* 0x000000000000094d */ /* 0x001ff00003800000 */
[----:B------:R-:W-:Y:S01]  /*0350*/  STG.E desc[UR4][R6.64], R9 ;  /* 0x0000000906007986 */ /* 0x000fe2000c101904 */
[----:B------:R-:W-:Y:S05]  /*0360*/  EXIT ;  /* 0x000000000000794d */ /* 0x000fea0003800000 */
.L_x_0:
[----:B------:R-:W-:-:S00]  /*0370*/  BRA `(.L_x_0) ;  /* 0xfffffffc00fc7947 */ /* 0x000fc0000383ffff */
[----:B------:R-:W-:-:S00]  /*0380*/  NOP ;  /* 0x0000000000007918 */ /* 0x000fc00000000000 */
[----:B------:R-:W-:-:S00]  /*0390*/  NOP ;  /* 0x0000000000007918 */ /* 0x000fc00000000000 */
[----:B------:R-:W-:-:S00]  /*03a0*/  NOP ;  /* 0x0000000000007918 */ /* 0x000fc00000000000 */
[----:B------:R-:W-:-:S00]  /*03b0*/  NOP ;  /* 0x0000000000007918 */ /* 0x000fc00000000000 */
[----:B------:R-:W-:-:S00]  /*03c0*/  NOP ;  /* 0x0000000000007918 */ /* 0x000fc00000000000 */
[----:B------:R-:W-:-:S00]  /*03d0*/  NOP ;  /* 0x0000000000007918 */ /* 0x000fc00000000000 */
[----:B------:R-:W-:-:S00]  /*03e0*/  NOP ;  /* 0x0000000000007918 */ /* 0x000fc00000000000 */
[----:B------:R-:W-:-:S00]  /*03f0*/  NOP ;  /* 0x0000000000007918 */ /* 0x000fc00000000000 */
.L_x_1:


//--------------------- .nv.global.init           --------------------------
	.section	.nv.global.init,"aw",@progbits
.nv.global.init:
	.type		_$_str,@object
	.size		_$_str,(_$_str_$_2 - _$_str)
_$_str:
        /*0000*/ 	.byte	0x5f, 0x5f, 0x43, 0x55, 0x44, 0x41, 0x5f, 0x46, 0x54, 0x5a, 0x00
	.type		_$_str_$_2,@object
	.size		_$_str_$_2,(.L_1 - _$_str_$_2)
_$_str_$_2:
        /*000b*/ 	.byte	0x5f, 0x5f, 0x43, 0x55, 0x44, 0x41, 0x5f, 0x50, 0x52, 0x45, 0x43, 0x5f, 0x53, 0x51, 0x52, 0x54
        /*001b*/ 	.byte	0x00
.L_1:


//--------------------- .nv.constant0.triton_poi_fused__native_batch_norm_legit_no_training_convolution_relu_23 --------------------------
	.section	.nv.constant0.triton_poi_fused__native_batch_norm_legit_no_training_convolution_relu_23,"a",@progbits
	.sectionflags	@""
	.align	4
.nv.constant0.triton_poi_fused__native_batch_norm_legit_no_training_convolution_relu_23:
	.zero		588
